//
// Generated by NVIDIA NVVM Compiler
//
// Compiler Build ID: CL-36424714
// Cuda compilation tools, release 13.0, V13.0.88
// Based on NVVM 20.0.0
//

.version 9.0
.target sm_100
.address_size 64

	// .globl	_Z18simple_hash_kernelPhm

.visible .entry _Z18simple_hash_kernelPhm(
	.param .u64 .ptr .align 1 _Z18simple_hash_kernelPhm_param_0,
	.param .u64 _Z18simple_hash_kernelPhm_param_1
)
{
	.reg .pred 	%p<2>;
	.reg .b16 	%rs<3>;
	.reg .b32 	%r<5>;
	.reg .b64 	%rd<6>;

	ld.param.u64 	%rd2, [_Z18simple_hash_kernelPhm_param_0];
	ld.param.u64 	%rd3, [_Z18simple_hash_kernelPhm_param_1];
	mov.u32 	%r1, %ctaid.x;
	mov.u32 	%r2, %ntid.x;
	mov.u32 	%r3, %tid.x;
	mad.lo.s32 	%r4, %r1, %r2, %r3;
	cvt.s64.s32 	%rd1, %r4;
	setp.le.u64 	%p1, %rd3, %rd1;
	@%p1 bra 	$L__BB0_2;
	cvta.to.global.u64 	%rd4, %rd2;
	add.s64 	%rd5, %rd4, %rd1;
	ld.global.u8 	%rs1, [%rd5];
	xor.b16  	%rs2, %rs1, 90;
	st.global.u8 	[%rd5], %rs2;
$L__BB0_2:
	ret;

}


// ===== COMPILED SASS (sm_100) =====

	.target	sm_100

	.elftype	@"ET_EXEC"


//--------------------- .note.nv.tkinfo           --------------------------
	.section	.note.nv.tkinfo,"",@"SHT_NOTE"
	.sectionflags	@"SHF_NOTE_NV_TKINFO"
	.tkinfo
        /*0018*/ 	.word	0x00000002
        /*0030*/ 	.string	""
        /*0030*/ 	.string	"ptxas"
        /*0030*/ 	.string	"Cuda compilation tools, release 13.0, V13.0.88"
        /*0030*/ 	.string	"Build cuda_13.0.r13.0/compiler.36424714_0"
        /*0030*/ 	.string	"-arch sm_100 -m 64 "



//--------------------- .note.nv.cuinfo           --------------------------
	.section	.note.nv.cuinfo,"",@"SHT_NOTE"
	.sectionflags	@"SHF_NOTE_NV_CUINFO"
        /*0018*/ 	.short	0x0002
        /*001a*/ 	.short	0x0064
        /*001c*/ 	.short	0x0082
	.zero		2


//--------------------- .nv.info                  --------------------------
	.section	.nv.info,"",@"SHT_CUDA_INFO"
	.align	4


	//----- nvinfo : EIATTR_REGCOUNT
	.align		4
        /*0000*/ 	.byte	0x04, 0x2f
        /*0002*/ 	.short	(.L_1 - .L_0)
	.align		4
.L_0:
        /*0004*/ 	.word	index@(_Z18simple_hash_kernelPhm)
        /*0008*/ 	.word	0x00000008


	//----- nvinfo : EIATTR_FRAME_SIZE
	.align		4
.L_1:
        /*000c*/ 	.byte	0x04, 0x11
        /*000e*/ 	.short	(.L_3 - .L_2)
	.align		4
.L_2:
        /*0010*/ 	.word	index@(_Z18simple_hash_kernelPhm)
        /*0014*/ 	.word	0x00000000


	//----- nvinfo : EIATTR_MIN_STACK_SIZE
	.align		4
.L_3:
        /*0018*/ 	.byte	0x04, 0x12
        /*001a*/ 	.short	(.L_5 - .L_4)
	.align		4
.L_4:
        /*001c*/ 	.word	index@(_Z18simple_hash_kernelPhm)
        /*0020*/ 	.word	0x00000000
.L_5:


//--------------------- .nv.compat                --------------------------
	.section	.nv.compat,"",@"SHT_CUDA_COMPAT_INFO"
	.align	4
        /*0000*/ 	.byte	0x02, 0x09, 0x00, 0x00, 0x02, 0x02, 0x01, 0x00, 0x02, 0x05, 0x05, 0x00, 0x03, 0x07, 0x01, 0x01
        /*0010*/ 	.byte	0x02, 0x03, 0x00, 0x00, 0x02, 0x06, 0x01, 0x00, 0x04, 0x0b, 0x08, 0x00, 0x09, 0x00, 0x00, 0x00
        /*0020*/ 	.byte	0x00, 0x00, 0x00, 0x00


//--------------------- .nv.info._Z18simple_hash_kernelPhm --------------------------
	.section	.nv.info._Z18simple_hash_kernelPhm,"",@"SHT_CUDA_INFO"
	.sectionflags	@""
	.align	4


	//----- nvinfo : EIATTR_CUDA_API_VERSION
	.align		4
        /*0000*/ 	.byte	0x04, 0x37
        /*0002*/ 	.short	(.L_7 - .L_6)
.L_6:
        /*0004*/ 	.word	0x00000082


	//----- nvinfo : EIATTR_KPARAM_INFO
	.align		4
.L_7:
        /*0008*/ 	.byte	0x04, 0x17
        /*000a*/ 	.short	(.L_9 - .L_8)
.L_8:
        /*000c*/ 	.word	0x00000000
        /*0010*/ 	.short	0x0001
        /*0012*/ 	.short	0x0008
        /*0014*/ 	.byte	0x00, 0xf0, 0x21, 0x00


	//----- nvinfo : EIATTR_KPARAM_INFO
	.align		4
.L_9:
        /*0018*/ 	.byte	0x04, 0x17
        /*001a*/ 	.short	(.L_11 - .L_10)
.L_10:
        /*001c*/ 	.word	0x00000000
        /*0020*/ 	.short	0x0000
        /*0022*/ 	.short	0x0000
        /*0024*/ 	.byte	0x00, 0xf5, 0x21, 0x00


	//----- nvinfo : EIATTR_SPARSE_MMA_MASK
	.align		4
.L_11:
        /*0028*/ 	.byte	0x03, 0x50
        /*002a*/ 	.short	0x0000


	//----- nvinfo : EIATTR_MAXREG_COUNT
	.align		4
        /*002c*/ 	.byte	0x03, 0x1b
        /*002e*/ 	.short	0x00ff


	//----- nvinfo : EIATTR_MERCURY_ISA_VERSION
	.align		4
        /*0030*/ 	.byte	0x03, 0x5f
        /*0032*/ 	.short	0x0101


	//----- nvinfo : EIATTR_VRC_CTA_INIT_COUNT
	.align		4
        /*0034*/ 	.byte	0x02, 0x4a
	.zero		1
	.zero		1


	//----- nvinfo : EIATTR_EXIT_INSTR_OFFSETS
	.align		4
        /*0038*/ 	.byte	0x04, 0x1c
        /*003a*/ 	.short	(.L_13 - .L_12)


	//   ....[0]....
.L_12:
        /*003c*/ 	.word	0x00000090


	//   ....[1]....
        /*0040*/ 	.word	0x00000110


	//----- nvinfo : EIATTR_CBANK_PARAM_SIZE
	.align		4
.L_13:
        /*0044*/ 	.byte	0x03, 0x19
        /*0046*/ 	.short	0x0010


	//----- nvinfo : EIATTR_PARAM_CBANK
	.align		4
        /*0048*/ 	.byte	0x04, 0x0a
        /*004a*/ 	.short	(.L_15 - .L_14)
	.align		4
.L_14:
        /*004c*/ 	.word	index@(.nv.constant0._Z18simple_hash_kernelPhm)
        /*0050*/ 	.short	0x0380
        /*0052*/ 	.short	0x0010


	//----- nvinfo : EIATTR_SW_WAR
	.align		4
.L_15:
        /*0054*/ 	.byte	0x04, 0x36
        /*0056*/ 	.short	(.L_17 - .L_16)
.L_16:
        /*0058*/ 	.word	0x00000008
.L_17:


//--------------------- .nv.callgraph             --------------------------
	.section	.nv.callgraph,"",@"SHT_CUDA_CALLGRAPH"
	.align	4
	.sectionentsize	8
	.align		4
        /*0000*/ 	.word	0x00000000
	.align		4
        /*0004*/ 	.word	0xffffffff
	.align		4
        /*0008*/ 	.word	0x00000000
	.align		4
        /*000c*/ 	.word	0xfffffffe
	.align		4
        /*0010*/ 	.word	0x00000000
	.align		4
        /*0014*/ 	.word	0xfffffffd
	.align		4
        /*0018*/ 	.word	0x00000000
	.align		4
        /*001c*/ 	.word	0xfffffffc


//--------------------- .text._Z18simple_hash_kernelPhm --------------------------
	.section	.text._Z18simple_hash_kernelPhm,"ax",@progbits
	.align	128
        .global         _Z18simple_hash_kernelPhm
        .type           _Z18simple_hash_kernelPhm,@function
        .size           _Z18simple_hash_kernelPhm,(.L_x_1 - _Z18simple_hash_kernelPhm)
        .other          _Z18simple_hash_kernelPhm,@"STO_CUDA_ENTRY STV_DEFAULT"
_Z18simple_hash_kernelPhm:
.text._Z18simple_hash_kernelPhm:
[----:B------:R-:W-:Y:S01]  /*0000*/  LDC R1, c[0x0][0x37c] ;  /* 0x0000df00ff017b82 */ /* 0x000fe20000000800 */
[----:B------:R-:W0:Y:S07]  /*0010*/  S2R R3, SR_TID.X ;  /* 0x0000000000037919 */ /* 0x000e2e0000002100 */
[----:B------:R-:W0:Y:S01]  /*0020*/  S2UR UR4, SR_CTAID.X ;  /* 0x00000000000479c3 */ /* 0x000e220000002500 */
[----:B------:R-:W1:Y:S07]  /*0030*/  LDCU.64 UR6, c[0x0][0x388] ;  /* 0x00007100ff0677ac */ /* 0x000e6e0008000a00 */
[----:B------:R-:W0:Y:S02]  /*0040*/  LDC R2, c[0x0][0x360] ;  /* 0x0000d800ff027b82 */ /* 0x000e240000000800 */
[----:B0-----:R-:W-:-:S05]  /*0050*/  IMAD R2, R2, UR4, R3 ;  /* 0x0000000402027c24 */ /* 0x001fca000f8e0203 */
[----:B-1----:R-:W-:Y:S02]  /*0060*/  ISETP.GE.U32.AND P0, PT, R2, UR6, PT ;  /* 0x0000000602007c0c */ /* 0x002fe4000bf06070 */
[----:B------:R-:W-:-:S04]  /*0070*/  SHF.R.S32.HI R0, RZ, 0x1f, R2 ;  /* 0x0000001fff007819 */ /* 0x000fc80000011402 */
[----:B------:R-:W-:-:S13]  /*0080*/  ISETP.GE.U32.AND.EX P0, PT, R0, UR7, PT, P0 ;  /* 0x0000000700007c0c */ /* 0x000fda000bf06100 */
[----:B------:R-:W-:Y:S05]  /*0090*/  @P0 EXIT ;  /* 0x000000000000094d */ /* 0x000fea0003800000 */
[----:B------:R-:W0:Y:S01]  /*00a0*/  LDCU.64 UR6, c[0x0][0x380] ;  /* 0x00007000ff0677ac */ /* 0x000e220008000a00 */
[----:B------:R-:W1:Y:S01]  /*00b0*/  LDCU.64 UR4, c[0x0][0x358] ;  /* 0x00006b00ff0477ac */ /* 0x000e620008000a00 */
[----:B0-----:R-:W-:-:S04]  /*00c0*/  IADD3 R2, P0, PT, R2, UR6, RZ ;  /* 0x0000000602027c10 */ /* 0x001fc8000ff1e0ff */
[----:B------:R-:W-:-:S05]  /*00d0*/  IADD3.X R3, PT, PT, R0, UR7, RZ, P0, !PT ;  /* 0x0000000700037c10 */ /* 0x000fca00087fe4ff */
[----:B-1----:R-:W2:Y:S02]  /*00e0*/  LDG.E.U8 R0, desc[UR4][R2.64] ;  /* 0x0000000402007981 */ /* 0x002ea4000c1e1100 */
[----:B--2---:R-:W-:-:S05]  /*00f0*/  LOP3.LUT R5, R0, 0x5a, RZ, 0x3c, !PT ;  /* 0x0000005a00057812 */ /* 0x004fca00078e3cff */
[----:B------:R-:W-:Y:S01]  /*0100*/  STG.E.U8 desc[UR4][R2.64], R5 ;  /* 0x0000000502007986 */ /* 0x000fe2000c101104 */
[----:B------:R-:W-:Y:S05]  /*0110*/  EXIT ;  /* 0x000000000000794d */ /* 0x000fea0003800000 */
.L_x_0:
[----:B------:R-:W-:-:S00]  /*0120*/  BRA `(.L_x_0) ;  /* 0xfffffffc00fc7947 */ /* 0x000fc0000383ffff */
[----:B------:R-:W-:-:S00]  /*0130*/  NOP ;  /* 0x0000000000007918 */ /* 0x000fc00000000000 */
        /* <DEDUP_REMOVED lines=12> */
.L_x_1:


//--------------------- .nv.shared.reserved.0     --------------------------
	.section	.nv.shared.reserved.0,"aw",@nobits
	.weak		__nv_reservedSMEM_offset_0_alias
	.size		__nv_reservedSMEM_offset_0_alias, 0, 64
	.other		__nv_reservedSMEM_offset_0_alias,@"STO_CUDA_RESERVED_SHARED STV_DEFAULT"
__nv_reservedSMEM_offset_0_alias:
	.zero		0
	.zero		64


//--------------------- .nv.constant0._Z18simple_hash_kernelPhm --------------------------
	.section	.nv.constant0._Z18simple_hash_kernelPhm,"a",@progbits
	.sectionflags	@""
	.align	4
.nv.constant0._Z18simple_hash_kernelPhm:
	.zero		912


//--------------------- SYMBOLS --------------------------

	.type		.nv.reservedSmem.offset0,@object
	.size		.nv.reservedSmem.offset0,0x4
